	.headerflags	@"EF_CUDA_TEXMODE_UNIFIED EF_CUDA_64BIT_ADDRESS EF_CUDA_ACCELERATORS EF_CUDA_SM90 EF_CUDA_VIRTUAL_SM(EF_CUDA_SM90)"
	.elftype	@"ET_EXEC"


//--------------------- .nv.info                  --------------------------
	.section	.nv.info,"",@"SHT_CUDA_INFO"
	.align	4


	//----- nvinfo : EIATTR_REGCOUNT
	.align		4
        /*0000*/ 	.byte	0x04, 0x2f
        /*0002*/ 	.short	(.L_1 - .L_0)
	.align		4
.L_0:
        /*0004*/ 	.word	index@(triton_poi_fused__prelu_kernel_convolution_6)
        /*0008*/ 	.word	0x00000012


	//----- nvinfo : EIATTR_MIN_STACK_SIZE
	.align		4
.L_1:
        /*000c*/ 	.byte	0x04, 0x12
        /*000e*/ 	.short	(.L_3 - .L_2)
	.align		4
.L_2:
        /*0010*/ 	.word	index@(triton_poi_fused__prelu_kernel_convolution_6)
        /*0014*/ 	.word	0x00000000


	//----- nvinfo : EIATTR_FRAME_SIZE
	.align		4
.L_3:
        /*0018*/ 	.byte	0x04, 0x11
        /*001a*/ 	.short	(.L_5 - .L_4)
	.align		4
.L_4:
        /*001c*/ 	.word	index@(triton_poi_fused__prelu_kernel_convolution_6)
        /*0020*/ 	.word	0x00000000


	//----- nvinfo : EIATTR_MIN_STACK_SIZE
	.align		4
.L_5:
        /*0024*/ 	.byte	0x04, 0x12
        /*0026*/ 	.short	(.L_7 - .L_6)
	.align		4
.L_6:
        /*0028*/ 	.word	index@(triton_poi_fused__prelu_kernel_convolution_6)
        /*002c*/ 	.word	0x00000000
.L_7:


//--------------------- .nv.info.triton_poi_fused__prelu_kernel_convolution_6 --------------------------
	.section	.nv.info.triton_poi_fused__prelu_kernel_convolution_6,"",@"SHT_CUDA_INFO"
	.sectionflags	@""
	.align	4


	//----- nvinfo : EIATTR_CUDA_API_VERSION
	.align		4
        /*0000*/ 	.byte	0x04, 0x37
        /*0002*/ 	.short	(.L_9 - .L_8)
.L_8:
        /*0004*/ 	.word	0x0000007c


	//----- nvinfo : EIATTR_KPARAM_INFO
	.align		4
.L_9:
        /*0008*/ 	.byte	0x04, 0x17
        /*000a*/ 	.short	(.L_11 - .L_10)
.L_10:
        /*000c*/ 	.word	0x00000000
        /*0010*/ 	.short	0x0004
        /*0012*/ 	.short	0x0020
        /*0014*/ 	.byte	0x00, 0xf0, 0x11, 0x00


	//----- nvinfo : EIATTR_KPARAM_INFO
	.align		4
.L_11:
        /*0018*/ 	.byte	0x04, 0x17
        /*001a*/ 	.short	(.L_13 - .L_12)
.L_12:
        /*001c*/ 	.word	0x00000000
        /*0020*/ 	.short	0x0003
        /*0022*/ 	.short	0x0018
        /*0024*/ 	.byte	0x00, 0xf4, 0x21, 0x00


	//----- nvinfo : EIATTR_KPARAM_INFO
	.align		4
.L_13:
        /*0028*/ 	.byte	0x04, 0x17
        /*002a*/ 	.short	(.L_15 - .L_14)
.L_14:
        /*002c*/ 	.word	0x00000000
        /*0030*/ 	.short	0x0002
        /*0032*/ 	.short	0x0010
        /*0034*/ 	.byte	0x00, 0xf4, 0x21, 0x00


	//----- nvinfo : EIATTR_KPARAM_INFO
	.align		4
.L_15:
        /*0038*/ 	.byte	0x04, 0x17
        /*003a*/ 	.short	(.L_17 - .L_16)
.L_16:
        /*003c*/ 	.word	0x00000000
        /*0040*/ 	.short	0x0001
        /*0042*/ 	.short	0x0008
        /*0044*/ 	.byte	0x00, 0xf4, 0x21, 0x00


	//----- nvinfo : EIATTR_KPARAM_INFO
	.align		4
.L_17:
        /*0048*/ 	.byte	0x04, 0x17
        /*004a*/ 	.short	(.L_19 - .L_18)
.L_18:
        /*004c*/ 	.word	0x00000000
        /*0050*/ 	.short	0x0000
        /*0052*/ 	.short	0x0000
        /*0054*/ 	.byte	0x00, 0xf4, 0x21, 0x00


	//----- nvinfo : EIATTR_SPARSE_MMA_MASK
	.align		4
.L_19:
        /*0058*/ 	.byte	0x03, 0x50
        /*005a*/ 	.short	0x0000


	//----- nvinfo : EIATTR_MAXREG_COUNT
	.align		4
        /*005c*/ 	.byte	0x03, 0x1b
        /*005e*/ 	.short	0x00ff


	//----- nvinfo : EIATTR_EXIT_INSTR_OFFSETS
	.align		4
        /*0060*/ 	.byte	0x04, 0x1c
        /*0062*/ 	.short	(.L_21 - .L_20)


	//   ....[0]....
.L_20:
        /*0064*/ 	.word	0x00000220


	//   ....[1]....
        /*0068*/ 	.word	0x00000240


	//----- nvinfo : EIATTR_REQNTID
	.align		4
.L_21:
        /*006c*/ 	.byte	0x04, 0x10
        /*006e*/ 	.short	(.L_23 - .L_22)
.L_22:
        /*0070*/ 	.word	0x00000080
        /*0074*/ 	.word	0x00000001
        /*0078*/ 	.word	0x00000001


	//----- nvinfo : EIATTR_CBANK_PARAM_SIZE
	.align		4
.L_23:
        /*007c*/ 	.byte	0x03, 0x19
        /*007e*/ 	.short	0x0024


	//----- nvinfo : EIATTR_PARAM_CBANK
	.align		4
        /*0080*/ 	.byte	0x04, 0x0a
        /*0082*/ 	.short	(.L_25 - .L_24)
	.align		4
.L_24:
        /*0084*/ 	.word	index@(.nv.constant0.triton_poi_fused__prelu_kernel_convolution_6)
        /*0088*/ 	.short	0x0210
        /*008a*/ 	.short	0x0024


	//----- nvinfo : EIATTR_SW_WAR
	.align		4
.L_25:
        /*008c*/ 	.byte	0x04, 0x36
        /*008e*/ 	.short	(.L_27 - .L_26)
.L_26:
        /*0090*/ 	.word	0x00000008
.L_27:


//--------------------- .nv.callgraph             --------------------------
	.section	.nv.callgraph,"",@"SHT_CUDA_CALLGRAPH"
	.align	4
	.sectionentsize	8
	.align		4
        /*0000*/ 	.word	0x00000000
	.align		4
        /*0004*/ 	.word	0xffffffff
	.align		4
        /*0008*/ 	.word	0x00000000
	.align		4
        /*000c*/ 	.word	0xfffffffe
	.align		4
        /*0010*/ 	.word	0x00000000
	.align		4
        /*0014*/ 	.word	0xfffffffd
	.align		4
        /*0018*/ 	.word	0x00000000
	.align		4
        /*001c*/ 	.word	0xfffffffc


//--------------------- .text.triton_poi_fused__prelu_kernel_convolution_6 --------------------------
	.section	.text.triton_poi_fused__prelu_kernel_convolution_6,"ax",@progbits
	.align	128
        .global         triton_poi_fused__prelu_kernel_convolution_6
        .type           triton_poi_fused__prelu_kernel_convolution_6,@function
        .size           triton_poi_fused__prelu_kernel_convolution_6,(.L_x_1 - triton_poi_fused__prelu_kernel_convolution_6)
        .other          triton_poi_fused__prelu_kernel_convolution_6,@"STO_CUDA_ENTRY STV_DEFAULT"
triton_poi_fused__prelu_kernel_convolution_6:
.text.triton_poi_fused__prelu_kernel_convolution_6:
[----:B------:R-:W0:Y:S02]  /*0000*/  LDC R1, c[0x0][0x28] ;  /* 0x00000a00ff017b82 */ /* 0x000e240000000800 */
[----:B------:R-:W1:Y:S01]  /*0010*/  S2R R0, SR_TID.X ;  /* 0x0000000000007919 */ /* 0x000e620000002100 */
[----:B------:R-:W2:Y:S01]  /*0020*/  LDC.64 R4, c[0x0][0x218] ;  /* 0x00008600ff047b82 */ /* 0x000ea20000000a00 */
[----:B------:R-:W-:Y:S01]  /*0030*/  IMAD.MOV.U32 R13, RZ, RZ, RZ ;  /* 0x000000ffff0d7224 */ /* 0x000fe200078e00ff */
[----:B------:R-:W-:Y:S01]  /*0040*/  ULDC.64 UR4, c[0x0][0x208] ;  /* 0x0000820000047ab9 */ /* 0x000fe20000000a00 */
[----:B------:R-:W3:Y:S05]  /*0050*/  S2R R11, SR_CTAID.X ;  /* 0x00000000000b7919 */ /* 0x000eea0000002500 */
[----:B------:R-:W4:Y:S01]  /*0060*/  LDC.64 R6, c[0x0][0x220] ;  /* 0x00008800ff067b82 */ /* 0x000f220000000a00 */
[----:B-1----:R-:W-:-:S02]  /*0070*/  LOP3.LUT R0, R0, 0x7f, RZ, 0xc0, !PT ;  /* 0x0000007f00007812 */ /* 0x002fc400078ec0ff */
[----:B---3--:R-:W-:-:S03]  /*0080*/  SHF.R.S32.HI R2, RZ, 0x18, R11 ;  /* 0x00000018ff027819 */ /* 0x008fc6000001140b */
[----:B------:R-:W-:Y:S01]  /*0090*/  IMAD R11, R11, 0x80, R0 ;  /* 0x000000800b0b7824 */ /* 0x000fe200078e0200 */
[----:B------:R-:W-:Y:S02]  /*00a0*/  SGXT R0, R2, 0x1 ;  /* 0x000000010200781a */ /* 0x000fe40000000200 */
[----:B------:R-:W1:Y:S02]  /*00b0*/  LDC.64 R2, c[0x0][0x210] ;  /* 0x00008400ff027b82 */ /* 0x000e640000000a00 */
[----:B------:R-:W-:Y:S02]  /*00c0*/  ISETP.GE.AND P1, PT, R11, 0x200, PT ;  /* 0x000002000b00780c */ /* 0x000fe40003f26270 */
[----:B------:R-:W-:-:S04]  /*00d0*/  LEA.HI R0, R0, R11, RZ, 0x2 ;  /* 0x0000000b00007211 */ /* 0x000fc800078f10ff */
[--C-:B------:R-:W-:Y:S02]  /*00e0*/  SHF.R.S32.HI R8, RZ, 0x2, R0.reuse ;  /* 0x00000002ff087819 */ /* 0x100fe40000011400 */
[----:B------:R-:W-:Y:S01]  /*00f0*/  SHF.R.S32.HI R9, RZ, 0x1f, R0 ;  /* 0x0000001fff097819 */ /* 0x000fe20000011400 */
[----:B------:R-:W-:-:S03]  /*0100*/  IMAD.MOV.U32 R0, RZ, RZ, RZ ;  /* 0x000000ffff007224 */ /* 0x000fc600078e00ff */
[----:B------:R-:W-:-:S04]  /*0110*/  LEA.HI R9, R9, R8, RZ, 0x5 ;  /* 0x0000000809097211 */ /* 0x000fc800078f28ff */
[----:B------:R-:W-:-:S05]  /*0120*/  LOP3.LUT R9, R9, 0xffffffe0, RZ, 0xc0, !PT ;  /* 0xffffffe009097812 */ /* 0x000fca00078ec0ff */
[----:B------:R-:W-:Y:S02]  /*0130*/  IMAD.IADD R9, R8, 0x1, -R9 ;  /* 0x0000000108097824 */ /* 0x000fe400078e0a09 */
[----:B-1----:R-:W-:-:S04]  /*0140*/  IMAD.WIDE R2, R11, 0x4, R2 ;  /* 0x000000040b027825 */ /* 0x002fc800078e0202 */
[C---:B--2---:R-:W-:Y:S01]  /*0150*/  IMAD.WIDE R4, R9.reuse, 0x4, R4 ;  /* 0x0000000409047825 */ /* 0x044fe200078e0204 */
[----:B------:R-:W2:Y:S03]  /*0160*/  @!P1 LDG.E R0, desc[UR4][R2.64] ;  /* 0x0000000402009981 */ /* 0x000ea6000c1e1900 */
[----:B------:R-:W-:Y:S01]  /*0170*/  IMAD.MOV.U32 R10, RZ, RZ, RZ ;  /* 0x000000ffff0a7224 */ /* 0x000fe200078e00ff */
[----:B------:R-:W2:Y:S01]  /*0180*/  @!P1 LDG.E.EL R13, desc[UR4][R4.64] ;  /* 0x00000004040d9981 */ /* 0x000ea2000c2e1900 */
[----:B----4-:R-:W-:Y:S02]  /*0190*/  IMAD.WIDE R6, R9, 0x4, R6 ;  /* 0x0000000409067825 */ /* 0x010fe400078e0206 */
[----:B------:R-:W1:Y:S03]  /*01a0*/  LDC.64 R8, c[0x0][0x228] ;  /* 0x00008a00ff087b82 */ /* 0x000e660000000a00 */
[----:B------:R-:W3:Y:S01]  /*01b0*/  @!P1 LDG.E.EL R10, desc[UR4][R6.64] ;  /* 0x00000004060a9981 */ /* 0x000ee2000c2e1900 */
[----:B-1----:R-:W-:-:S04]  /*01c0*/  IMAD.WIDE R8, R11, 0x4, R8 ;  /* 0x000000040b087825 */ /* 0x002fc800078e0208 */
[----:B--2---:R-:W-:Y:S01]  /*01d0*/  FADD R15, R13, R0 ;  /* 0x000000000d0f7221 */ /* 0x004fe20000000000 */
[----:B------:R-:W-:-:S03]  /*01e0*/  FSETP.GT.AND P0, PT, R0, -R13, PT ;  /* 0x8000000d0000720b */ /* 0x000fc60003f04000 */
[C---:B---3--:R-:W-:Y:S01]  /*01f0*/  FMUL R10, R15.reuse, R10 ;  /* 0x0000000a0f0a7220 */ /* 0x048fe20000400000 */
[----:B------:R1:W-:Y:S04]  /*0200*/  @!P1 STG.E desc[UR4][R2.64], R15 ;  /* 0x0000000f02009986 */ /* 0x0003e8000c101904 */
[----:B------:R-:W-:Y:S01]  /*0210*/  FSEL R5, R15, R10, P0 ;  /* 0x0000000a0f057208 */ /* 0x000fe20000000000 */
[----:B------:R-:W-:Y:S06]  /*0220*/  @P1 EXIT ;  /* 0x000000000000194d */ /* 0x000fec0003800000 */
[----:B------:R-:W-:Y:S01]  /*0230*/  STG.E desc[UR4][R8.64], R5 ;  /* 0x0000000508007986 */ /* 0x000fe2000c101904 */
[----:B------:R-:W-:Y:S05]  /*0240*/  EXIT ;  /* 0x000000000000794d */ /* 0x000fea0003800000 */
.L_x_0:
[----:B------:R-:W-:-:S00]  /*0250*/  BRA `(.L_x_0) ;  /* 0xfffffffc00fc7947 */ /* 0x000fc0000383ffff */
[----:B------:R-:W-:-:S00]  /*0260*/  NOP ;  /* 0x0000000000007918 */ /* 0x000fc00000000000 */
        /* <DEDUP_REMOVED lines=9> */
.L_x_1:


//--------------------- .nv.constant0.triton_poi_fused__prelu_kernel_convolution_6 --------------------------
	.section	.nv.constant0.triton_poi_fused__prelu_kernel_convolution_6,"a",@progbits
	.sectionflags	@""
	.align	4
.nv.constant0.triton_poi_fused__prelu_kernel_convolution_6:
	.zero		564
